//
// Generated by NVIDIA NVVM Compiler
//
// Compiler Build ID: CL-36424714
// Cuda compilation tools, release 13.0, V13.0.88
// Based on NVVM 20.0.0
//

.version 9.0
.target sm_100
.address_size 64

	// .globl	_Z11convolutionPhS_Pfiii

.visible .entry _Z11convolutionPhS_Pfiii(
	.param .u64 .ptr .align 1 _Z11convolutionPhS_Pfiii_param_0,
	.param .u64 .ptr .align 1 _Z11convolutionPhS_Pfiii_param_1,
	.param .u64 .ptr .align 1 _Z11convolutionPhS_Pfiii_param_2,
	.param .u32 _Z11convolutionPhS_Pfiii_param_3,
	.param .u32 _Z11convolutionPhS_Pfiii_param_4,
	.param .u32 _Z11convolutionPhS_Pfiii_param_5
)
{
	.reg .pred 	%p<11>;
	.reg .b16 	%rs<24>;
	.reg .b32 	%r<105>;
	.reg .b32 	%f<63>;
	.reg .b64 	%rd<30>;

	ld.param.u64 	%rd7, [_Z11convolutionPhS_Pfiii_param_0];
	ld.param.u64 	%rd6, [_Z11convolutionPhS_Pfiii_param_1];
	ld.param.u64 	%rd8, [_Z11convolutionPhS_Pfiii_param_2];
	ld.param.u32 	%r48, [_Z11convolutionPhS_Pfiii_param_3];
	ld.param.u32 	%r49, [_Z11convolutionPhS_Pfiii_param_5];
	cvta.to.global.u64 	%rd1, %rd7;
	cvta.to.global.u64 	%rd2, %rd8;
	mov.u32 	%r50, %ctaid.x;
	mov.u32 	%r51, %ntid.x;
	mov.u32 	%r52, %tid.x;
	mad.lo.s32 	%r1, %r50, %r51, %r52;
	mov.u32 	%r53, %ctaid.y;
	mov.u32 	%r54, %ntid.y;
	mov.u32 	%r55, %tid.y;
	mad.lo.s32 	%r56, %r53, %r54, %r55;
	setp.gt.s32 	%p1, %r1, 362;
	setp.gt.u32 	%p2, %r56, 160;
	or.pred  	%p3, %p1, %p2;
	@%p3 bra 	$L__BB0_14;
	setp.lt.s32 	%p4, %r49, 1;
	mov.b16 	%rs21, 0;
	mov.u16 	%rs22, %rs21;
	mov.u16 	%rs23, %rs21;
	@%p4 bra 	$L__BB0_13;
	and.b32  	%r3, %r49, 3;
	and.b32  	%r4, %r49, 2147483644;
	and.b32  	%r5, %r49, 1;
	neg.s32 	%r6, %r4;
	mov.b32 	%r104, 0;
	mov.u32 	%r103, %r104;
	mov.u32 	%r102, %r104;
	mov.u32 	%r82, %r104;
$L__BB0_3:
	setp.lt.u32 	%p5, %r49, 4;
	mul.lo.s32 	%r11, %r82, %r49;
	add.s32 	%r60, %r82, %r56;
	mad.lo.s32 	%r12, %r60, 360, %r1;
	mov.b32 	%r101, 0;
	@%p5 bra 	$L__BB0_6;
	mul.wide.u32 	%rd9, %r11, 4;
	add.s64 	%rd10, %rd2, %rd9;
	add.s64 	%rd29, %rd10, 8;
	mov.u32 	%r83, %r12;
	mov.u32 	%r84, %r6;
$L__BB0_5:
	.pragma "nounroll";
	cvt.s64.s32 	%rd11, %r83;
	add.s64 	%rd12, %rd1, %rd11;
	ld.global.f32 	%f1, [%rd29+-8];
	ld.global.u8 	%rs8, [%rd12];
	cvt.rn.f32.u16 	%f2, %rs8;
	cvt.rn.f32.s32 	%f3, %r102;
	fma.rn.f32 	%f4, %f1, %f2, %f3;
	cvt.rzi.s32.f32 	%r61, %f4;
	ld.global.u8 	%rs9, [%rd12+1];
	cvt.rn.f32.u16 	%f5, %rs9;
	cvt.rn.f32.s32 	%f6, %r103;
	fma.rn.f32 	%f7, %f1, %f5, %f6;
	cvt.rzi.s32.f32 	%r62, %f7;
	ld.global.u8 	%rs10, [%rd12+2];
	cvt.rn.f32.u16 	%f8, %rs10;
	cvt.rn.f32.s32 	%f9, %r104;
	fma.rn.f32 	%f10, %f1, %f8, %f9;
	cvt.rzi.s32.f32 	%r63, %f10;
	ld.global.f32 	%f11, [%rd29+-4];
	cvt.rn.f32.s32 	%f12, %r61;
	fma.rn.f32 	%f13, %f11, %f5, %f12;
	cvt.rzi.s32.f32 	%r64, %f13;
	cvt.rn.f32.s32 	%f14, %r62;
	fma.rn.f32 	%f15, %f11, %f8, %f14;
	cvt.rzi.s32.f32 	%r65, %f15;
	ld.global.u8 	%rs11, [%rd12+3];
	cvt.rn.f32.u16 	%f16, %rs11;
	cvt.rn.f32.s32 	%f17, %r63;
	fma.rn.f32 	%f18, %f11, %f16, %f17;
	cvt.rzi.s32.f32 	%r66, %f18;
	ld.global.f32 	%f19, [%rd29];
	cvt.rn.f32.s32 	%f20, %r64;
	fma.rn.f32 	%f21, %f19, %f8, %f20;
	cvt.rzi.s32.f32 	%r67, %f21;
	cvt.rn.f32.s32 	%f22, %r65;
	fma.rn.f32 	%f23, %f19, %f16, %f22;
	cvt.rzi.s32.f32 	%r68, %f23;
	ld.global.u8 	%rs12, [%rd12+4];
	cvt.rn.f32.u16 	%f24, %rs12;
	cvt.rn.f32.s32 	%f25, %r66;
	fma.rn.f32 	%f26, %f19, %f24, %f25;
	cvt.rzi.s32.f32 	%r69, %f26;
	ld.global.f32 	%f27, [%rd29+4];
	cvt.rn.f32.s32 	%f28, %r67;
	fma.rn.f32 	%f29, %f27, %f16, %f28;
	cvt.rzi.s32.f32 	%r102, %f29;
	cvt.rn.f32.s32 	%f30, %r68;
	fma.rn.f32 	%f31, %f27, %f24, %f30;
	cvt.rzi.s32.f32 	%r103, %f31;
	ld.global.u8 	%rs13, [%rd12+5];
	cvt.rn.f32.u16 	%f32, %rs13;
	cvt.rn.f32.s32 	%f33, %r69;
	fma.rn.f32 	%f34, %f27, %f32, %f33;
	cvt.rzi.s32.f32 	%r104, %f34;
	add.s32 	%r84, %r84, 4;
	add.s64 	%rd29, %rd29, 16;
	add.s32 	%r83, %r83, 4;
	setp.ne.s32 	%p6, %r84, 0;
	mov.u32 	%r101, %r4;
	@%p6 bra 	$L__BB0_5;
$L__BB0_6:
	setp.eq.s32 	%p7, %r3, 0;
	@%p7 bra 	$L__BB0_11;
	setp.eq.s32 	%p8, %r3, 1;
	@%p8 bra 	$L__BB0_9;
	add.s32 	%r71, %r101, %r11;
	mul.wide.u32 	%rd13, %r71, 4;
	add.s64 	%rd14, %rd2, %rd13;
	ld.global.f32 	%f35, [%rd14];
	add.s32 	%r72, %r12, %r101;
	cvt.s64.s32 	%rd15, %r72;
	add.s64 	%rd16, %rd1, %rd15;
	ld.global.u8 	%rs14, [%rd16];
	cvt.rn.f32.u16 	%f36, %rs14;
	cvt.rn.f32.s32 	%f37, %r102;
	fma.rn.f32 	%f38, %f35, %f36, %f37;
	cvt.rzi.s32.f32 	%r73, %f38;
	ld.global.u8 	%rs15, [%rd16+1];
	cvt.rn.f32.u16 	%f39, %rs15;
	cvt.rn.f32.s32 	%f40, %r103;
	fma.rn.f32 	%f41, %f35, %f39, %f40;
	cvt.rzi.s32.f32 	%r74, %f41;
	ld.global.u8 	%rs16, [%rd16+2];
	cvt.rn.f32.u16 	%f42, %rs16;
	cvt.rn.f32.s32 	%f43, %r104;
	fma.rn.f32 	%f44, %f35, %f42, %f43;
	cvt.rzi.s32.f32 	%r75, %f44;
	cvt.u64.u32 	%rd17, %r11;
	cvt.u64.u32 	%rd18, %r101;
	add.s64 	%rd19, %rd18, %rd17;
	shl.b64 	%rd20, %rd19, 2;
	add.s64 	%rd21, %rd2, %rd20;
	ld.global.f32 	%f45, [%rd21+4];
	cvt.rn.f32.s32 	%f46, %r73;
	fma.rn.f32 	%f47, %f45, %f39, %f46;
	cvt.rn.f32.s32 	%f48, %r74;
	fma.rn.f32 	%f49, %f45, %f42, %f48;
	ld.global.u8 	%rs17, [%rd16+3];
	cvt.rn.f32.u16 	%f50, %rs17;
	cvt.rn.f32.s32 	%f51, %r75;
	fma.rn.f32 	%f52, %f45, %f50, %f51;
	add.s32 	%r101, %r101, 2;
	cvt.rzi.s32.f32 	%r102, %f47;
	cvt.rzi.s32.f32 	%r103, %f49;
	cvt.rzi.s32.f32 	%r104, %f52;
$L__BB0_9:
	setp.eq.s32 	%p9, %r5, 0;
	@%p9 bra 	$L__BB0_11;
	add.s32 	%r76, %r101, %r11;
	mul.wide.u32 	%rd22, %r76, 4;
	add.s64 	%rd23, %rd2, %rd22;
	ld.global.f32 	%f53, [%rd23];
	add.s32 	%r77, %r12, %r101;
	cvt.s64.s32 	%rd24, %r77;
	add.s64 	%rd25, %rd1, %rd24;
	ld.global.u8 	%rs18, [%rd25];
	cvt.rn.f32.u16 	%f54, %rs18;
	cvt.rn.f32.s32 	%f55, %r102;
	fma.rn.f32 	%f56, %f53, %f54, %f55;
	cvt.rzi.s32.f32 	%r102, %f56;
	ld.global.u8 	%rs19, [%rd25+1];
	cvt.rn.f32.u16 	%f57, %rs19;
	cvt.rn.f32.s32 	%f58, %r103;
	fma.rn.f32 	%f59, %f53, %f57, %f58;
	cvt.rzi.s32.f32 	%r103, %f59;
	ld.global.u8 	%rs20, [%rd25+2];
	cvt.rn.f32.u16 	%f60, %rs20;
	cvt.rn.f32.s32 	%f61, %r104;
	fma.rn.f32 	%f62, %f53, %f60, %f61;
	cvt.rzi.s32.f32 	%r104, %f62;
$L__BB0_11:
	add.s32 	%r82, %r82, 1;
	setp.ne.s32 	%p10, %r82, %r49;
	@%p10 bra 	$L__BB0_3;
	cvt.u16.u32 	%rs21, %r102;
	cvt.u16.u32 	%rs22, %r103;
	cvt.u16.u32 	%rs23, %r104;
$L__BB0_13:
	mad.lo.s32 	%r78, %r48, %r56, %r1;
	cvt.s64.s32 	%rd26, %r78;
	cvta.to.global.u64 	%rd27, %rd6;
	add.s64 	%rd28, %rd27, %rd26;
	st.global.u8 	[%rd28], %rs21;
	st.global.u8 	[%rd28+1], %rs22;
	st.global.u8 	[%rd28+2], %rs23;
$L__BB0_14:
	ret;

}


// ===== COMPILED SASS (sm_100) =====

	.target	sm_100

	.elftype	@"ET_EXEC"


//--------------------- .note.nv.tkinfo           --------------------------
	.section	.note.nv.tkinfo,"",@"SHT_NOTE"
	.sectionflags	@"SHF_NOTE_NV_TKINFO"
	.tkinfo
        /*0018*/ 	.word	0x00000002
        /*0030*/ 	.string	""
        /*0030*/ 	.string	"ptxas"
        /*0030*/ 	.string	"Cuda compilation tools, release 13.0, V13.0.88"
        /*0030*/ 	.string	"Build cuda_13.0.r13.0/compiler.36424714_0"
        /*0030*/ 	.string	"-arch sm_100 -m 64 "



//--------------------- .note.nv.cuinfo           --------------------------
	.section	.note.nv.cuinfo,"",@"SHT_NOTE"
	.sectionflags	@"SHF_NOTE_NV_CUINFO"
        /*0018*/ 	.short	0x0002
        /*001a*/ 	.short	0x0064
        /*001c*/ 	.short	0x0082
	.zero		2


//--------------------- .nv.info                  --------------------------
	.section	.nv.info,"",@"SHT_CUDA_INFO"
	.align	4


	//----- nvinfo : EIATTR_REGCOUNT
	.align		4
        /*0000*/ 	.byte	0x04, 0x2f
        /*0002*/ 	.short	(.L_1 - .L_0)
	.align		4
.L_0:
        /*0004*/ 	.word	index@(_Z11convolutionPhS_Pfiii)
        /*0008*/ 	.word	0x0000001a


	//----- nvinfo : EIATTR_FRAME_SIZE
	.align		4
.L_1:
        /*000c*/ 	.byte	0x04, 0x11
        /*000e*/ 	.short	(.L_3 - .L_2)
	.align		4
.L_2:
        /*0010*/ 	.word	index@(_Z11convolutionPhS_Pfiii)
        /*0014*/ 	.word	0x00000000


	//----- nvinfo : EIATTR_MIN_STACK_SIZE
	.align		4
.L_3:
        /*0018*/ 	.byte	0x04, 0x12
        /*001a*/ 	.short	(.L_5 - .L_4)
	.align		4
.L_4:
        /*001c*/ 	.word	index@(_Z11convolutionPhS_Pfiii)
        /*0020*/ 	.word	0x00000000
.L_5:


//--------------------- .nv.compat                --------------------------
	.section	.nv.compat,"",@"SHT_CUDA_COMPAT_INFO"
	.align	4
        /*0000*/ 	.byte	0x02, 0x09, 0x00, 0x00, 0x02, 0x02, 0x01, 0x00, 0x02, 0x05, 0x05, 0x00, 0x03, 0x07, 0x01, 0x01
        /*0010*/ 	.byte	0x02, 0x03, 0x00, 0x00, 0x02, 0x06, 0x01, 0x00, 0x04, 0x0b, 0x08, 0x00, 0x09, 0x00, 0x00, 0x00
        /*0020*/ 	.byte	0x00, 0x00, 0x00, 0x00


//--------------------- .nv.info._Z11convolutionPhS_Pfiii --------------------------
	.section	.nv.info._Z11convolutionPhS_Pfiii,"",@"SHT_CUDA_INFO"
	.sectionflags	@""
	.align	4


	//----- nvinfo : EIATTR_CUDA_API_VERSION
	.align		4
        /*0000*/ 	.byte	0x04, 0x37
        /*0002*/ 	.short	(.L_7 - .L_6)
.L_6:
        /*0004*/ 	.word	0x00000082


	//----- nvinfo : EIATTR_KPARAM_INFO
	.align		4
.L_7:
        /*0008*/ 	.byte	0x04, 0x17
        /*000a*/ 	.short	(.L_9 - .L_8)
.L_8:
        /*000c*/ 	.word	0x00000000
        /*0010*/ 	.short	0x0005
        /*0012*/ 	.short	0x0020
        /*0014*/ 	.byte	0x00, 0xf0, 0x11, 0x00


	//----- nvinfo : EIATTR_KPARAM_INFO
	.align		4
.L_9:
        /*0018*/ 	.byte	0x04, 0x17
        /*001a*/ 	.short	(.L_11 - .L_10)
.L_10:
        /*001c*/ 	.word	0x00000000
        /*0020*/ 	.short	0x0004
        /*0022*/ 	.short	0x001c
        /*0024*/ 	.byte	0x00, 0xf0, 0x11, 0x00


	//----- nvinfo : EIATTR_KPARAM_INFO
	.align		4
.L_11:
        /*0028*/ 	.byte	0x04, 0x17
        /*002a*/ 	.short	(.L_13 - .L_12)
.L_12:
        /*002c*/ 	.word	0x00000000
        /*0030*/ 	.short	0x0003
        /*0032*/ 	.short	0x0018
        /*0034*/ 	.byte	0x00, 0xf0, 0x11, 0x00


	//----- nvinfo : EIATTR_KPARAM_INFO
	.align		4
.L_13:
        /*0038*/ 	.byte	0x04, 0x17
        /*003a*/ 	.short	(.L_15 - .L_14)
.L_14:
        /*003c*/ 	.word	0x00000000
        /*0040*/ 	.short	0x0002
        /*0042*/ 	.short	0x0010
        /*0044*/ 	.byte	0x00, 0xf5, 0x21, 0x00


	//----- nvinfo : EIATTR_KPARAM_INFO
	.align		4
.L_15:
        /*0048*/ 	.byte	0x04, 0x17
        /*004a*/ 	.short	(.L_17 - .L_16)
.L_16:
        /*004c*/ 	.word	0x00000000
        /*0050*/ 	.short	0x0001
        /*0052*/ 	.short	0x0008
        /*0054*/ 	.byte	0x00, 0xf5, 0x21, 0x00


	//----- nvinfo : EIATTR_KPARAM_INFO
	.align		4
.L_17:
        /*0058*/ 	.byte	0x04, 0x17
        /*005a*/ 	.short	(.L_19 - .L_18)
.L_18:
        /*005c*/ 	.word	0x00000000
        /*0060*/ 	.short	0x0000
        /*0062*/ 	.short	0x0000
        /*0064*/ 	.byte	0x00, 0xf5, 0x21, 0x00


	//----- nvinfo : EIATTR_SPARSE_MMA_MASK
	.align		4
.L_19:
        /*0068*/ 	.byte	0x03, 0x50
        /*006a*/ 	.short	0x0000


	//----- nvinfo : EIATTR_MAXREG_COUNT
	.align		4
        /*006c*/ 	.byte	0x03, 0x1b
        /*006e*/ 	.short	0x00ff


	//----- nvinfo : EIATTR_MERCURY_ISA_VERSION
	.align		4
        /*0070*/ 	.byte	0x03, 0x5f
        /*0072*/ 	.short	0x0101


	//----- nvinfo : EIATTR_VRC_CTA_INIT_COUNT
	.align		4
        /*0074*/ 	.byte	0x02, 0x4a
	.zero		1
	.zero		1


	//----- nvinfo : EIATTR_EXIT_INSTR_OFFSETS
	.align		4
        /*0078*/ 	.byte	0x04, 0x1c
        /*007a*/ 	.short	(.L_21 - .L_20)


	//   ....[0]....
.L_20:
        /*007c*/ 	.word	0x000000b0


	//   ....[1]....
        /*0080*/ 	.word	0x00000b70


	//----- nvinfo : EIATTR_CBANK_PARAM_SIZE
	.align		4
.L_21:
        /*0084*/ 	.byte	0x03, 0x19
        /*0086*/ 	.short	0x0024


	//----- nvinfo : EIATTR_PARAM_CBANK
	.align		4
        /*0088*/ 	.byte	0x04, 0x0a
        /*008a*/ 	.short	(.L_23 - .L_22)
	.align		4
.L_22:
        /*008c*/ 	.word	index@(.nv.constant0._Z11convolutionPhS_Pfiii)
        /*0090*/ 	.short	0x0380
        /*0092*/ 	.short	0x0024


	//----- nvinfo : EIATTR_SW_WAR
	.align		4
.L_23:
        /*0094*/ 	.byte	0x04, 0x36
        /*0096*/ 	.short	(.L_25 - .L_24)
.L_24:
        /*0098*/ 	.word	0x00000008
.L_25:


//--------------------- .nv.callgraph             --------------------------
	.section	.nv.callgraph,"",@"SHT_CUDA_CALLGRAPH"
	.align	4
	.sectionentsize	8
	.align		4
        /*0000*/ 	.word	0x00000000
	.align		4
        /*0004*/ 	.word	0xffffffff
	.align		4
        /*0008*/ 	.word	0x00000000
	.align		4
        /*000c*/ 	.word	0xfffffffe
	.align		4
        /*0010*/ 	.word	0x00000000
	.align		4
        /*0014*/ 	.word	0xfffffffd
	.align		4
        /*0018*/ 	.word	0x00000000
	.align		4
        /*001c*/ 	.word	0xfffffffc


//--------------------- .text._Z11convolutionPhS_Pfiii --------------------------
	.section	.text._Z11convolutionPhS_Pfiii,"ax",@progbits
	.align	128
        .global         _Z11convolutionPhS_Pfiii
        .type           _Z11convolutionPhS_Pfiii,@function
        .size           _Z11convolutionPhS_Pfiii,(.L_x_7 - _Z11convolutionPhS_Pfiii)
        .other          _Z11convolutionPhS_Pfiii,@"STO_CUDA_ENTRY STV_DEFAULT"
_Z11convolutionPhS_Pfiii:
.text._Z11convolutionPhS_Pfiii:
[----:B------:R-:W-:Y:S01]  /*0000*/  LDC R1, c[0x0][0x37c] ;  /* 0x0000df00ff017b82 */ /* 0x000fe20000000800 */
[----:B------:R-:W0:Y:S07]  /*0010*/  S2R R3, SR_TID.Y ;  /* 0x0000000000037919 */ /* 0x000e2e0000002200 */
[----:B------:R-:W1:Y:S01]  /*0020*/  LDC R7, c[0x0][0x360] ;  /* 0x0000d800ff077b82 */ /* 0x000e620000000800 */
[----:B------:R-:W1:Y:S07]  /*0030*/  S2R R2, SR_TID.X ;  /* 0x0000000000027919 */ /* 0x000e6e0000002100 */
[----:B------:R-:W0:Y:S08]  /*0040*/  S2UR UR5, SR_CTAID.Y ;  /* 0x00000000000579c3 */ /* 0x000e300000002600 */
[----:B------:R-:W0:Y:S08]  /*0050*/  LDC R0, c[0x0][0x364] ;  /* 0x0000d900ff007b82 */ /* 0x000e300000000800 */
[----:B------:R-:W1:Y:S01]  /*0060*/  S2UR UR4, SR_CTAID.X ;  /* 0x00000000000479c3 */ /* 0x000e620000002500 */
[----:B0-----:R-:W-:-:S05]  /*0070*/  IMAD R0, R0, UR5, R3 ;  /* 0x0000000500007c24 */ /* 0x001fca000f8e0203 */
[----:B------:R-:W-:Y:S01]  /*0080*/  ISETP.GT.U32.AND P0, PT, R0, 0xa0, PT ;  /* 0x000000a00000780c */ /* 0x000fe20003f04070 */
[----:B-1----:R-:W-:-:S05]  /*0090*/  IMAD R7, R7, UR4, R2 ;  /* 0x0000000407077c24 */ /* 0x002fca000f8e0202 */
[----:B------:R-:W-:-:S13]  /*00a0*/  ISETP.GT.OR P0, PT, R7, 0x16a, P0 ;  /* 0x0000016a0700780c */ /* 0x000fda0000704670 */
[----:B------:R-:W-:Y:S05]  /*00b0*/  @P0 EXIT ;  /* 0x000000000000094d */ /* 0x000fea0003800000 */
[----:B------:R-:W0:Y:S01]  /*00c0*/  LDCU UR5, c[0x0][0x3a0] ;  /* 0x00007400ff0577ac */ /* 0x000e220008000800 */
[----:B------:R-:W-:Y:S02]  /*00d0*/  PRMT R8, RZ, 0x7610, R8 ;  /* 0x00007610ff087816 */ /* 0x000fe40000000008 */
[----:B------:R-:W-:Y:S01]  /*00e0*/  PRMT R10, RZ, 0x7610, R10 ;  /* 0x00007610ff0a7816 */ /* 0x000fe2000000000a */
[----:B------:R-:W1:Y:S01]  /*00f0*/  LDCU.64 UR10, c[0x0][0x358] ;  /* 0x00006b00ff0a77ac */ /* 0x000e620008000a00 */
[----:B------:R-:W-:Y:S01]  /*0100*/  PRMT R9, RZ, 0x7610, R9 ;  /* 0x00007610ff097816 */ /* 0x000fe20000000009 */
[----:B0-----:R-:W-:-:S09]  /*0110*/  UISETP.GE.AND UP0, UPT, UR5, 0x1, UPT ;  /* 0x000000010500788c */ /* 0x001fd2000bf06270 */
[----:B-1----:R-:W-:Y:S05]  /*0120*/  BRA.U !UP0, `(.L_x_0) ;  /* 0x0000000908707547 */ /* 0x002fea000b800000 */
[----:B------:R-:W-:Y:S01]  /*0130*/  ULOP3.LUT UR9, UR5, 0x7ffffffc, URZ, 0xc0, !UPT ;  /* 0x7ffffffc05097892 */ /* 0x000fe2000f8ec0ff */
[----:B------:R-:W-:Y:S01]  /*0140*/  CS2R R8, SRZ ;  /* 0x0000000000087805 */ /* 0x000fe2000001ff00 */
[----:B------:R-:W-:Y:S01]  /*0150*/  IMAD.MOV.U32 R10, RZ, RZ, RZ ;  /* 0x000000ffff0a7224 */ /* 0x000fe200078e00ff */
[----:B------:R-:W-:Y:S02]  /*0160*/  ULOP3.LUT UR5, UR5, 0x3, URZ, 0xc0, !UPT ;  /* 0x0000000305057892 */ /* 0x000fe4000f8ec0ff */
[----:B------:R-:W-:Y:S01]  /*0170*/  UIADD3 UR8, UPT, UPT, -UR9, URZ, URZ ;  /* 0x000000ff09087290 */ /* 0x000fe2000fffe1ff */
[----:B------:R-:W-:-:S11]  /*0180*/  UMOV UR4, URZ ;  /* 0x000000ff00047c82 */ /* 0x000fd60008000000 */
.L_x_5:
[----:B0-----:R-:W0:Y:S01]  /*0190*/  LDCU UR16, c[0x0][0x3a0] ;  /* 0x00007400ff1077ac */ /* 0x001e220008000800 */
[----:B------:R-:W-:Y:S02]  /*01a0*/  VIADD R6, R0, UR4 ;  /* 0x0000000400067c36 */ /* 0x000fe40008000000 */
[----:B----4-:R-:W-:Y:S02]  /*01b0*/  IMAD.MOV.U32 R11, RZ, RZ, RZ ;  /* 0x000000ffff0b7224 */ /* 0x010fe400078e00ff */
[----:B------:R-:W-:Y:S01]  /*01c0*/  IMAD R6, R6, 0x168, R7 ;  /* 0x0000016806067824 */ /* 0x000fe200078e0207 */
[----:B0-----:R-:W-:Y:S02]  /*01d0*/  UISETP.GE.U32.AND UP1, UPT, UR16, 0x4, UPT ;  /* 0x000000041000788c */ /* 0x001fe4000bf26070 */
[----:B------:R-:W-:Y:S02]  /*01e0*/  UIMAD UR13, UR4, UR16, URZ ;  /* 0x00000010040d72a4 */ /* 0x000fe4000f8e02ff */
[----:B------:R-:W-:-:S04]  /*01f0*/  UIADD3 UR4, UPT, UPT, UR4, 0x1, URZ ;  /* 0x0000000104047890 */ /* 0x000fc8000fffe0ff */
[----:B------:R-:W-:Y:S01]  /*0200*/  UISETP.NE.AND UP0, UPT, UR4, UR16, UPT ;  /* 0x000000100400728c */ /* 0x000fe2000bf05270 */
[----:B-123--:R-:W-:Y:S10]  /*0210*/  BRA.U !UP1, `(.L_x_1) ;  /* 0x0000000509187547 */ /* 0x00eff4000b800000 */
[----:B------:R-:W0:Y:S01]  /*0220*/  LDCU.64 UR6, c[0x0][0x390] ;  /* 0x00007200ff0677ac */ /* 0x000e220008000a00 */
[----:B------:R-:W-:Y:S01]  /*0230*/  IMAD.MOV.U32 R12, RZ, RZ, R6 ;  /* 0x000000ffff0c7224 */ /* 0x000fe200078e0006 */
[----:B------:R-:W1:Y:S01]  /*0240*/  LDCU.64 UR14, c[0x0][0x380] ;  /* 0x00007000ff0e77ac */ /* 0x000e620008000a00 */
[----:B0-----:R-:W-:-:S04]  /*0250*/  UIMAD.WIDE.U32 UR6, UR13, 0x4, UR6 ;  /* 0x000000040d0678a5 */ /* 0x001fc8000f8e0006 */
[----:B------:R-:W-:-:S04]  /*0260*/  UIADD3 UR12, UP1, UPT, UR6, 0x8, URZ ;  /* 0x00000008060c7890 */ /* 0x000fc8000ff3e0ff */
[----:B------:R-:W-:Y:S02]  /*0270*/  UIADD3.X UR6, UPT, UPT, URZ, UR7, URZ, UP1, !UPT ;  /* 0x00000007ff067290 */ /* 0x000fe40008ffe4ff */
[----:B------:R-:W-:-:S04]  /*0280*/  IMAD.U32 R2, RZ, RZ, UR12 ;  /* 0x0000000cff027e24 */ /* 0x000fc8000f8e00ff */
[----:B------:R-:W-:Y:S01]  /*0290*/  IMAD.U32 R3, RZ, RZ, UR6 ;  /* 0x00000006ff037e24 */ /* 0x000fe2000f8e00ff */
[----:B-1----:R-:W-:-:S06]  /*02a0*/  UMOV UR6, UR8 ;  /* 0x0000000800067c82 */ /* 0x002fcc0008000000 */
.L_x_2:
[C---:B0-----:R-:W-:Y:S01]  /*02b0*/  IADD3 R4, P0, PT, R12.reuse, UR14, RZ ;  /* 0x0000000e0c047c10 */ /* 0x041fe2000ff1e0ff */
[----:B--2---:R-:W2:Y:S03]  /*02c0*/  LDG.E R16, desc[UR10][R2.64+-0x8] ;  /* 0xfffff80a02107981 */ /* 0x004ea6000c1e1900 */
[----:B------:R-:W-:Y:S01]  /*02d0*/  LEA.HI.X.SX32 R5, R12, UR15, 0x1, P0 ;  /* 0x0000000f0c057c11 */ /* 0x000fe200080f0eff */
[----:B---3--:R-:W3:Y:S04]  /*02e0*/  LDG.E R15, desc[UR10][R2.64+-0x4] ;  /* 0xfffffc0a020f7981 */ /* 0x008ee8000c1e1900 */
[----:B------:R-:W4:Y:S04]  /*02f0*/  LDG.E.U8 R19, desc[UR10][R4.64] ;  /* 0x0000000a04137981 */ /* 0x000f28000c1e1100 */
[----:B------:R-:W5:Y:S04]  /*0300*/  LDG.E.U8 R20, desc[UR10][R4.64+0x1] ;  /* 0x0000010a04147981 */ /* 0x000f68000c1e1100 */
[----:B------:R-:W3:Y:S04]  /*0310*/  LDG.E.U8 R22, desc[UR10][R4.64+0x2] ;  /* 0x0000020a04167981 */ /* 0x000ee8000c1e1100 */
[----:B------:R-:W3:Y:S04]  /*0320*/  LDG.E.U8 R17, desc[UR10][R4.64+0x3] ;  /* 0x0000030a04117981 */ /* 0x000ee8000c1e1100 */
[----:B------:R-:W3:Y:S04]  /*0330*/  LDG.E R14, desc[UR10][R2.64] ;  /* 0x0000000a020e7981 */ /* 0x000ee8000c1e1900 */
[----:B------:R-:W3:Y:S04]  /*0340*/  LDG.E.U8 R11, desc[UR10][R4.64+0x4] ;  /* 0x0000040a040b7981 */ /* 0x000ee8000c1e1100 */
[----:B------:R0:W3:Y:S04]  /*0350*/  LDG.E R13, desc[UR10][R2.64+0x4] ;  /* 0x0000040a020d7981 */ /* 0x0000e8000c1e1900 */
[----:B------:R1:W3:Y:S01]  /*0360*/  LDG.E.U8 R18, desc[UR10][R4.64+0x5] ;  /* 0x0000050a04127981 */ /* 0x0002e2000c1e1100 */
[----:B------:R-:W-:-:S02]  /*0370*/  I2FP.F32.S32 R21, R8 ;  /* 0x0000000800157245 */ /* 0x000fc40000201400 */
[----:B------:R-:W-:Y:S01]  /*0380*/  I2FP.F32.S32 R23, R9 ;  /* 0x0000000900177245 */ /* 0x000fe20000201400 */
[----:B------:R-:W-:-:S04]  /*0390*/  UIADD3 UR6, UPT, UPT, UR6, 0x4, URZ ;  /* 0x0000000406067890 */ /* 0x000fc8000fffe0ff */
[----:B------:R-:W-:Y:S01]  /*03a0*/  UISETP.NE.AND UP1, UPT, UR6, URZ, UPT ;  /* 0x000000ff0600728c */ /* 0x000fe2000bf25270 */
[----:B0-----:R-:W-:Y:S01]  /*03b0*/  IADD3 R2, P0, PT, R2, 0x10, RZ ;  /* 0x0000001002027810 */ /* 0x001fe20007f1e0ff */
[----:B------:R-:W-:-:S04]  /*03c0*/  VIADD R12, R12, 0x4 ;  /* 0x000000040c0c7836 */ /* 0x000fc80000000000 */
[----:B------:R-:W-:Y:S01]  /*03d0*/  IMAD.X R3, RZ, RZ, R3, P0 ;  /* 0x000000ffff037224 */ /* 0x000fe200000e0603 */
[----:B----4-:R-:W-:Y:S02]  /*03e0*/  I2FP.F32.U32 R19, R19 ;  /* 0x0000001300137245 */ /* 0x010fe40000201000 */
[----:B-----5:R-:W-:-:S03]  /*03f0*/  I2FP.F32.U32 R20, R20 ;  /* 0x0000001400147245 */ /* 0x020fc60000201000 */
[----:B--2---:R-:W-:Y:S01]  /*0400*/  FFMA R19, R16, R19, R21 ;  /* 0x0000001310137223 */ /* 0x004fe20000000015 */
[----:B------:R-:W-:Y:S02]  /*0410*/  I2FP.F32.S32 R21, R10 ;  /* 0x0000000a00157245 */ /* 0x000fe40000201400 */
[----:B---3--:R-:W-:-:S03]  /*0420*/  I2FP.F32.U32 R9, R22 ;  /* 0x0000001600097245 */ /* 0x008fc60000201000 */
[C---:B------:R-:W-:Y:S01]  /*0430*/  FFMA R21, R16.reuse, R20, R21 ;  /* 0x0000001410157223 */ /* 0x040fe20000000015 */
[----:B------:R-:W1:Y:S01]  /*0440*/  F2I.TRUNC.NTZ R19, R19 ;  /* 0x0000001300137305 */ /* 0x000e62000020f100 */
[----:B------:R-:W-:-:S07]  /*0450*/  FFMA R23, R16, R9, R23 ;  /* 0x0000000910177223 */ /* 0x000fce0000000017 */
[----:B------:R-:W0:Y:S08]  /*0460*/  F2I.TRUNC.NTZ R21, R21 ;  /* 0x0000001500157305 */ /* 0x000e30000020f100 */
[----:B------:R-:W2:Y:S01]  /*0470*/  F2I.TRUNC.NTZ R23, R23 ;  /* 0x0000001700177305 */ /* 0x000ea2000020f100 */
[----:B-1----:R-:W-:Y:S02]  /*0480*/  I2FP.F32.S32 R5, R19 ;  /* 0x0000001300057245 */ /* 0x002fe40000201400 */
[----:B0-----:R-:W-:-:S03]  /*0490*/  I2FP.F32.S32 R4, R21 ;  /* 0x0000001500047245 */ /* 0x001fc60000201400 */
[-C--:B------:R-:W-:Y:S02]  /*04a0*/  FFMA R5, R20, R15.reuse, R5 ;  /* 0x0000000f14057223 */ /* 0x080fe40000000005 */
[----:B------:R-:W-:Y:S01]  /*04b0*/  FFMA R8, R9, R15, R4 ;  /* 0x0000000f09087223 */ /* 0x000fe20000000004 */
[----:B------:R-:W-:Y:S02]  /*04c0*/  I2FP.F32.U32 R4, R17 ;  /* 0x0000001100047245 */ /* 0x000fe40000201000 */
[----:B--2---:R-:W-:Y:S01]  /*04d0*/  I2FP.F32.S32 R10, R23 ;  /* 0x00000017000a7245 */ /* 0x004fe20000201400 */
[----:B------:R-:W0:Y:S04]  /*04e0*/  F2I.TRUNC.NTZ R5, R5 ;  /* 0x0000000500057305 */ /* 0x000e28000020f100 */
[----:B------:R-:W-:-:S04]  /*04f0*/  FFMA R10, R15, R4, R10 ;  /* 0x000000040f0a7223 */ /* 0x000fc8000000000a */
[----:B------:R-:W1:Y:S08]  /*0500*/  F2I.TRUNC.NTZ R8, R8 ;  /* 0x0000000800087305 */ /* 0x000e70000020f100 */
[----:B------:R-:W2:Y:S01]  /*0510*/  F2I.TRUNC.NTZ R10, R10 ;  /* 0x0000000a000a7305 */ /* 0x000ea2000020f100 */
[----:B0-----:R-:W-:Y:S02]  /*0520*/  I2FP.F32.S32 R16, R5 ;  /* 0x0000000500107245 */ /* 0x001fe40000201400 */
[----:B------:R-:W-:-:S03]  /*0530*/  I2FP.F32.U32 R11, R11 ;  /* 0x0000000b000b7245 */ /* 0x000fc60000201000 */
[----:B------:R-:W-:Y:S01]  /*0540*/  FFMA R16, R9, R14, R16 ;  /* 0x0000000e09107223 */ /* 0x000fe20000000010 */
[----:B-1----:R-:W-:Y:S02]  /*0550*/  I2FP.F32.S32 R9, R8 ;  /* 0x0000000800097245 */ /* 0x002fe40000201400 */
[----:B--2---:R-:W-:-:S03]  /*0560*/  I2FP.F32.S32 R5, R10 ;  /* 0x0000000a00057245 */ /* 0x004fc60000201400 */
[----:B------:R-:W0:Y:S01]  /*0570*/  F2I.TRUNC.NTZ R16, R16 ;  /* 0x0000001000107305 */ /* 0x000e22000020f100 */
[----:B------:R-:W-:Y:S01]  /*0580*/  FFMA R9, R4, R14, R9 ;  /* 0x0000000e04097223 */ /* 0x000fe20000000009 */
[----:B------:R-:W-:-:S06]  /*0590*/  FFMA R5, R14, R11, R5 ;  /* 0x0000000b0e057223 */ /* 0x000fcc0000000005 */
[----:B------:R-:W1:Y:S08]  /*05a0*/  F2I.TRUNC.NTZ R9, R9 ;  /* 0x0000000900097305 */ /* 0x000e70000020f100 */
[----:B------:R-:W2:Y:S01]  /*05b0*/  F2I.TRUNC.NTZ R5, R5 ;  /* 0x0000000500057305 */ /* 0x000ea2000020f100 */
[----:B0-----:R-:W-:Y:S02]  /*05c0*/  I2FP.F32.S32 R15, R16 ;  /* 0x00000010000f7245 */ /* 0x001fe40000201400 */
[----:B------:R-:W-:-:S03]  /*05d0*/  I2FP.F32.U32 R18, R18 ;  /* 0x0000001200127245 */ /* 0x000fc60000201000 */
[----:B------:R-:W-:Y:S01]  /*05e0*/  FFMA R15, R4, R13, R15 ;  /* 0x0000000d040f7223 */ /* 0x000fe2000000000f */
[----:B-1----:R-:W-:Y:S02]  /*05f0*/  I2FP.F32.S32 R4, R9 ;  /* 0x0000000900047245 */ /* 0x002fe40000201400 */
[----:B--2---:R-:W-:-:S03]  /*0600*/  I2FP.F32.S32 R14, R5 ;  /* 0x00000005000e7245 */ /* 0x004fc60000201400 */
[----:B------:R-:W-:Y:S02]  /*0610*/  FFMA R4, R11, R13, R4 ;  /* 0x0000000d0b047223 */ /* 0x000fe40000000004 */
[----:B------:R-:W-:Y:S01]  /*0620*/  FFMA R14, R13, R18, R14 ;  /* 0x000000120d0e7223 */ /* 0x000fe2000000000e */
[----:B------:R0:W1:Y:S08]  /*0630*/  F2I.TRUNC.NTZ R8, R15 ;  /* 0x0000000f00087305 */ /* 0x000070000020f100 */
[----:B------:R0:W2:Y:S08]  /*0640*/  F2I.TRUNC.NTZ R10, R4 ;  /* 0x00000004000a7305 */ /* 0x0000b0000020f100 */
[----:B------:R0:W3:Y:S01]  /*0650*/  F2I.TRUNC.NTZ R9, R14 ;  /* 0x0000000e00097305 */ /* 0x0000e2000020f100 */
[----:B-1----:R-:W-:Y:S05]  /*0660*/  BRA.U UP1, `(.L_x_2) ;  /* 0xfffffffd01107547 */ /* 0x002fea000b83ffff */
[----:B------:R-:W-:-:S07]  /*0670*/  IMAD.U32 R11, RZ, RZ, UR9 ;  /* 0x00000009ff0b7e24 */ /* 0x000fce000f8e00ff */
.L_x_1:
[----:B------:R-:W-:-:S09]  /*0680*/  UISETP.NE.AND UP1, UPT, UR5, URZ, UPT ;  /* 0x000000ff0500728c */ /* 0x000fd2000bf25270 */
[----:B------:R-:W-:Y:S05]  /*0690*/  BRA.U !UP1, `(.L_x_3) ;  /* 0x0000000509107547 */ /* 0x000fea000b800000 */
[----:B------:R-:W-:Y:S02]  /*06a0*/  UISETP.NE.AND UP1, UPT, UR5, 0x1, UPT ;  /* 0x000000010500788c */ /* 0x000fe4000bf25270 */
[----:B------:R-:W-:-:S07]  /*06b0*/  ULOP3.LUT UP2, URZ, UR16, 0x1, URZ, 0xc0, !UPT ;  /* 0x0000000110ff7892 */ /* 0x000fce000f84c0ff */
[----:B------:R-:W-:Y:S05]  /*06c0*/  BRA.U !UP1, `(.L_x_4) ;  /* 0x0000000109a47547 */ /* 0x000fea000b800000 */
[----:B------:R-:W1:Y:S01]  /*06d0*/  LDCU.64 UR6, c[0x0][0x380] ;  /* 0x00007000ff0677ac */ /* 0x000e620008000a00 */
[----:B------:R-:W4:Y:S01]  /*06e0*/  LDC.64 R12, c[0x0][0x390] ;  /* 0x0000e400ff0c7b82 */ /* 0x000f220000000a00 */
[----:B------:R-:W-:Y:S02]  /*06f0*/  IMAD.IADD R3, R6, 0x1, R11 ;  /* 0x0000000106037824 */ /* 0x000fe400078e020b */
[----:B0-----:R-:W-:-:S05]  /*0700*/  VIADD R15, R11, UR13 ;  /* 0x0000000d0b0f7c36 */ /* 0x001fca0008000000 */
[----:B------:R-:W0:Y:S01]  /*0710*/  LDC.64 R4, c[0x0][0x390] ;  /* 0x0000e400ff047b82 */ /* 0x000e220000000a00 */
[----:B-1----:R-:W-:-:S04]  /*0720*/  IADD3 R2, P0, PT, R3, UR6, RZ ;  /* 0x0000000603027c10 */ /* 0x002fc8000ff1e0ff */
[----:B------:R-:W-:Y:S01]  /*0730*/  LEA.HI.X.SX32 R3, R3, UR7, 0x1, P0 ;  /* 0x0000000703037c11 */ /* 0x000fe200080f0eff */
[----:B----4-:R-:W-:-:S04]  /*0740*/  IMAD.WIDE.U32 R12, R15, 0x4, R12 ;  /* 0x000000040f0c7825 */ /* 0x010fc800078e000c */
[----:B------:R-:W4:Y:S04]  /*0750*/  LDG.E.U8 R14, desc[UR10][R2.64] ;  /* 0x0000000a020e7981 */ /* 0x000f28000c1e1100 */
[----:B------:R-:W5:Y:S04]  /*0760*/  LDG.E R12, desc[UR10][R12.64] ;  /* 0x0000000a0c0c7981 */ /* 0x000f68000c1e1900 */
[----:B------:R-:W2:Y:S04]  /*0770*/  LDG.E.U8 R16, desc[UR10][R2.64+0x1] ;  /* 0x0000010a02107981 */ /* 0x000ea8000c1e1100 */
[----:B------:R-:W2:Y:S01]  /*0780*/  LDG.E.U8 R18, desc[UR10][R2.64+0x2] ;  /* 0x0000020a02127981 */ /* 0x000ea2000c1e1100 */
[----:B------:R-:W-:-:S05]  /*0790*/  IADD3 R15, P0, PT, R11, UR13, RZ ;  /* 0x0000000d0b0f7c10 */ /* 0x000fca000ff1e0ff */
[----:B------:R-:W-:Y:S01]  /*07a0*/  IMAD.X R20, RZ, RZ, RZ, P0 ;  /* 0x000000ffff147224 */ /* 0x000fe200000e06ff */
[----:B0-----:R-:W-:-:S04]  /*07b0*/  LEA R4, P0, R15, R4, 0x2 ;  /* 0x000000040f047211 */ /* 0x001fc800078010ff */
[----:B------:R-:W-:Y:S02]  /*07c0*/  LEA.HI.X R5, R15, R5, R20, 0x2, P0 ;  /* 0x000000050f057211 */ /* 0x000fe400000f1414 */
[----:B------:R-:W2:Y:S04]  /*07d0*/  LDG.E.U8 R20, desc[UR10][R2.64+0x3] ;  /* 0x0000030a02147981 */ /* 0x000ea8000c1e1100 */
[----:B------:R-:W2:Y:S01]  /*07e0*/  LDG.E R4, desc[UR10][R4.64+0x4] ;  /* 0x0000040a04047981 */ /* 0x000ea2000c1e1900 */
[----:B------:R-:W-:Y:S02]  /*07f0*/  I2FP.F32.S32 R17, R8 ;  /* 0x0000000800117245 */ /* 0x000fe40000201400 */
[----:B---3--:R-:W-:Y:S01]  /*0800*/  I2FP.F32.S32 R19, R9 ;  /* 0x0000000900137245 */ /* 0x008fe20000201400 */
[----:B------:R-:W-:Y:S01]  /*0810*/  VIADD R11, R11, 0x2 ;  /* 0x000000020b0b7836 */ /* 0x000fe20000000000 */
[----:B----4-:R-:W-:-:S05]  /*0820*/  I2FP.F32.U32 R15, R14 ;  /* 0x0000000e000f7245 */ /* 0x010fca0000201000 */
[----:B-----5:R-:W-:Y:S01]  /*0830*/  FFMA R15, R12, R15, R17 ;  /* 0x0000000f0c0f7223 */ /* 0x020fe20000000011 */
[----:B--2---:R-:W-:Y:S02]  /*0840*/  I2FP.F32.S32 R17, R10 ;  /* 0x0000000a00117245 */ /* 0x004fe40000201400 */
[----:B------:R-:W-:Y:S02]  /*0850*/  I2FP.F32.U32 R13, R16 ;  /* 0x00000010000d7245 */ /* 0x000fe40000201000 */
[----:B------:R-:W-:-:S03]  /*0860*/  I2FP.F32.U32 R9, R18 ;  /* 0x0000001200097245 */ /* 0x000fc60000201000 */
[C---:B------:R-:W-:Y:S02]  /*0870*/  FFMA R17, R12.reuse, R13, R17 ;  /* 0x0000000d0c117223 */ /* 0x040fe40000000011 */
[----:B------:R-:W-:-:S04]  /*0880*/  FFMA R19, R12, R9, R19 ;  /* 0x000000090c137223 */ /* 0x000fc80000000013 */
[----:B------:R-:W0:Y:S08]  /*0890*/  F2I.TRUNC.NTZ R17, R17 ;  /* 0x0000001100117305 */ /* 0x000e30000020f100 */
[----:B------:R-:W1:Y:S08]  /*08a0*/  F2I.TRUNC.NTZ R15, R15 ;  /* 0x0000000f000f7305 */ /* 0x000e70000020f100 */
[----:B------:R-:W2:Y:S01]  /*08b0*/  F2I.TRUNC.NTZ R19, R19 ;  /* 0x0000001300137305 */ /* 0x000ea2000020f100 */
[----:B0-----:R-:W-:-:S02]  /*08c0*/  I2FP.F32.S32 R10, R17 ;  /* 0x00000011000a7245 */ /* 0x001fc40000201400 */
[----:B------:R-:W-:Y:S02]  /*08d0*/  I2FP.F32.U32 R3, R20 ;  /* 0x0000001400037245 */ /* 0x000fe40000201000 */
[----:B-1----:R-:W-:Y:S01]  /*08e0*/  I2FP.F32.S32 R2, R15 ;  /* 0x0000000f00027245 */ /* 0x002fe20000201400 */
[----:B------:R-:W-:Y:S01]  /*08f0*/  FFMA R10, R9, R4, R10 ;  /* 0x00000004090a7223 */ /* 0x000fe2000000000a */
[----:B--2---:R-:W-:-:S03]  /*0900*/  I2FP.F32.S32 R5, R19 ;  /* 0x0000001300057245 */ /* 0x004fc60000201400 */
[----:B------:R-:W-:Y:S02]  /*0910*/  FFMA R2, R13, R4, R2 ;  /* 0x000000040d027223 */ /* 0x000fe40000000002 */
[----:B------:R-:W-:Y:S02]  /*0920*/  FFMA R3, R4, R3, R5 ;  /* 0x0000000304037223 */ /* 0x000fe40000000005 */
[----:B------:R1:W4:Y:S08]  /*0930*/  F2I.TRUNC.NTZ R8, R2 ;  /* 0x0000000200087305 */ /* 0x000330000020f100 */
[----:B------:R-:W0:Y:S08]  /*0940*/  F2I.TRUNC.NTZ R10, R10 ;  /* 0x0000000a000a7305 */ /* 0x000e30000020f100 */
[----:B----4-:R1:W2:Y:S02]  /*0950*/  F2I.TRUNC.NTZ R9, R3 ;  /* 0x0000000300097305 */ /* 0x0102a4000020f100 */
.L_x_4:
[----:B------:R-:W-:Y:S05]  /*0960*/  BRA.U !UP2, `(.L_x_3) ;  /* 0x000000010a5c7547 */ /* 0x000fea000b800000 */
[----:B------:R-:W0:Y:S01]  /*0970*/  LDCU.64 UR6, c[0x0][0x380] ;  /* 0x00007000ff0677ac */ /* 0x000e220008000a00 */
[----:B-1----:R-:W1:Y:S01]  /*0980*/  LDC.64 R2, c[0x0][0x390] ;  /* 0x0000e400ff027b82 */ /* 0x002e620000000a00 */
[----:B------:R-:W-:Y:S02]  /*0990*/  IMAD.IADD R6, R6, 0x1, R11 ;  /* 0x0000000106067824 */ /* 0x000fe400078e020b */
[----:B------:R-:W-:-:S03]  /*09a0*/  VIADD R11, R11, UR13 ;  /* 0x0000000d0b0b7c36 */ /* 0x000fc60008000000 */
[----:B0-----:R-:W-:-:S04]  /*09b0*/  IADD3 R4, P0, PT, R6, UR6, RZ ;  /* 0x0000000606047c10 */ /* 0x001fc8000ff1e0ff */
[----:B------:R-:W-:Y:S01]  /*09c0*/  LEA.HI.X.SX32 R5, R6, UR7, 0x1, P0 ;  /* 0x0000000706057c11 */ /* 0x000fe200080f0eff */
[----:B-1----:R-:W-:-:S04]  /*09d0*/  IMAD.WIDE.U32 R2, R11, 0x4, R2 ;  /* 0x000000040b027825 */ /* 0x002fc800078e0002 */
[----:B------:R-:W4:Y:S04]  /*09e0*/  LDG.E.U8 R6, desc[UR10][R4.64] ;  /* 0x0000000a04067981 */ /* 0x000f28000c1e1100 */
[----:B------:R-:W5:Y:S04]  /*09f0*/  LDG.E R2, desc[UR10][R2.64] ;  /* 0x0000000a02027981 */ /* 0x000f68000c1e1900 */
[----:B------:R-:W5:Y:S04]  /*0a00*/  LDG.E.U8 R12, desc[UR10][R4.64+0x1] ;  /* 0x0000010a040c7981 */ /* 0x000f68000c1e1100 */
[----:B------:R-:W5:Y:S01]  /*0a10*/  LDG.E.U8 R14, desc[UR10][R4.64+0x2] ;  /* 0x0000020a040e7981 */ /* 0x000f62000c1e1100 */
[----:B------:R-:W-:-:S02]  /*0a20*/  I2FP.F32.S32 R13, R8 ;  /* 0x00000008000d7245 */ /* 0x000fc40000201400 */
[----:B--2---:R-:W-:Y:S02]  /*0a30*/  I2FP.F32.S32 R15, R10 ;  /* 0x0000000a000f7245 */ /* 0x004fe40000201400 */
[----:B---3--:R-:W-:Y:S02]  /*0a40*/  I2FP.F32.S32 R9, R9 ;  /* 0x0000000900097245 */ /* 0x008fe40000201400 */
[----:B----4-:R-:W-:-:S05]  /*0a50*/  I2FP.F32.U32 R11, R6 ;  /* 0x00000006000b7245 */ /* 0x010fca0000201000 */
[----:B-----5:R-:W-:Y:S01]  /*0a60*/  FFMA R11, R2, R11, R13 ;  /* 0x0000000b020b7223 */ /* 0x020fe2000000000d */
[----:B------:R-:W-:-:S03]  /*0a70*/  I2FP.F32.U32 R13, R12 ;  /* 0x0000000c000d7245 */ /* 0x000fc60000201000 */
[----:B------:R4:W0:Y:S01]  /*0a80*/  F2I.TRUNC.NTZ R8, R11 ;  /* 0x0000000b00087305 */ /* 0x000822000020f100 */
[----:B------:R-:W-:Y:S01]  /*0a90*/  I2FP.F32.U32 R3, R14 ;  /* 0x0000000e00037245 */ /* 0x000fe20000201000 */
[----:B------:R-:W-:-:S04]  /*0aa0*/  FFMA R13, R2, R13, R15 ;  /* 0x0000000d020d7223 */ /* 0x000fc8000000000f */
[----:B------:R-:W-:Y:S02]  /*0ab0*/  FFMA R3, R2, R3, R9 ;  /* 0x0000000302037223 */ /* 0x000fe40000000009 */
[----:B------:R4:W1:Y:S08]  /*0ac0*/  F2I.TRUNC.NTZ R10, R13 ;  /* 0x0000000d000a7305 */ /* 0x000870000020f100 */
[----:B0-----:R4:W2:Y:S02]  /*0ad0*/  F2I.TRUNC.NTZ R9, R3 ;  /* 0x0000000300097305 */ /* 0x0018a4000020f100 */
.L_x_3:
[----:B------:R-:W-:Y:S05]  /*0ae0*/  BRA.U UP0, `(.L_x_5) ;  /* 0xfffffff500a87547 */ /* 0x000fea000b83ffff */
.L_x_0:
[----:B------:R-:W5:Y:S01]  /*0af0*/  LDCU UR4, c[0x0][0x398] ;  /* 0x00007300ff0477ac */ /* 0x000f620008000800 */
[----:B------:R-:W1:Y:S01]  /*0b00*/  LDCU.64 UR6, c[0x0][0x388] ;  /* 0x00007100ff0677ac */ /* 0x000e620008000a00 */
[----:B-----5:R-:W-:-:S05]  /*0b10*/  IMAD R0, R0, UR4, R7 ;  /* 0x0000000400007c24 */ /* 0x020fca000f8e0207 */
[----:B-1----:R-:W-:-:S04]  /*0b20*/  IADD3 R2, P0, PT, R0, UR6, RZ ;  /* 0x0000000600027c10 */ /* 0x002fc8000ff1e0ff */
[----:B----4-:R-:W-:-:S05]  /*0b30*/  LEA.HI.X.SX32 R3, R0, UR7, 0x1, P0 ;  /* 0x0000000700037c11 */ /* 0x010fca00080f0eff */
[----:B------:R-:W-:Y:S04]  /*0b40*/  STG.E.U8 desc[UR10][R2.64], R8 ;  /* 0x0000000802007986 */ /* 0x000fe8000c10110a */
[----:B0-2---:R-:W-:Y:S04]  /*0b50*/  STG.E.U8 desc[UR10][R2.64+0x1], R10 ;  /* 0x0000010a02007986 */ /* 0x005fe8000c10110a */
[----:B---3--:R-:W-:Y:S01]  /*0b60*/  STG.E.U8 desc[UR10][R2.64+0x2], R9 ;  /* 0x0000020902007986 */ /* 0x008fe2000c10110a */
[----:B------:R-:W-:Y:S05]  /*0b70*/  EXIT ;  /* 0x000000000000794d */ /* 0x000fea0003800000 */
.L_x_6:
[----:B------:R-:W-:-:S00]  /*0b80*/  BRA `(.L_x_6) ;  /* 0xfffffffc00fc7947 */ /* 0x000fc0000383ffff */
[----:B------:R-:W-:-:S00]  /*0b90*/  NOP ;  /* 0x0000000000007918 */ /* 0x000fc00000000000 */
        /* <DEDUP_REMOVED lines=14> */
.L_x_7:


//--------------------- .nv.shared.reserved.0     --------------------------
	.section	.nv.shared.reserved.0,"aw",@nobits
	.weak		__nv_reservedSMEM_offset_0_alias
	.size		__nv_reservedSMEM_offset_0_alias, 0, 64
	.other		__nv_reservedSMEM_offset_0_alias,@"STO_CUDA_RESERVED_SHARED STV_DEFAULT"
__nv_reservedSMEM_offset_0_alias:
	.zero		0
	.zero		64


//--------------------- .nv.constant0._Z11convolutionPhS_Pfiii --------------------------
	.section	.nv.constant0._Z11convolutionPhS_Pfiii,"a",@progbits
	.sectionflags	@""
	.align	4
.nv.constant0._Z11convolutionPhS_Pfiii:
	.zero		932


//--------------------- SYMBOLS --------------------------

	.type		.nv.reservedSmem.offset0,@object
	.size		.nv.reservedSmem.offset0,0x4
